//
// Generated by NVIDIA NVVM Compiler
//
// Compiler Build ID: CL-36424714
// Cuda compilation tools, release 13.0, V13.0.88
// Based on NVVM 20.0.0
//

.version 9.0
.target sm_100
.address_size 64

	// .globl	vectorSum

.visible .entry vectorSum(
	.param .u64 .ptr .align 1 vectorSum_param_0,
	.param .u64 .ptr .align 1 vectorSum_param_1,
	.param .u32 vectorSum_param_2
)
{


	ret;

}


// ===== COMPILED SASS (sm_100) =====

	.target	sm_100

	.elftype	@"ET_EXEC"


//--------------------- .note.nv.tkinfo           --------------------------
	.section	.note.nv.tkinfo,"",@"SHT_NOTE"
	.sectionflags	@"SHF_NOTE_NV_TKINFO"
	.tkinfo
        /*0018*/ 	.word	0x00000002
        /*0030*/ 	.string	""
        /*0030*/ 	.string	"ptxas"
        /*0030*/ 	.string	"Cuda compilation tools, release 13.0, V13.0.88"
        /*0030*/ 	.string	"Build cuda_13.0.r13.0/compiler.36424714_0"
        /*0030*/ 	.string	"-arch sm_100 -m 64 "



//--------------------- .note.nv.cuinfo           --------------------------
	.section	.note.nv.cuinfo,"",@"SHT_NOTE"
	.sectionflags	@"SHF_NOTE_NV_CUINFO"
        /*0018*/ 	.short	0x0002
        /*001a*/ 	.short	0x0064
        /*001c*/ 	.short	0x0082
	.zero		2


//--------------------- .nv.info                  --------------------------
	.section	.nv.info,"",@"SHT_CUDA_INFO"
	.align	4


	//----- nvinfo : EIATTR_REGCOUNT
	.align		4
        /*0000*/ 	.byte	0x04, 0x2f
        /*0002*/ 	.short	(.L_1 - .L_0)
	.align		4
.L_0:
        /*0004*/ 	.word	index@(vectorSum)
        /*0008*/ 	.word	0x00000004


	//----- nvinfo : EIATTR_FRAME_SIZE
	.align		4
.L_1:
        /*000c*/ 	.byte	0x04, 0x11
        /*000e*/ 	.short	(.L_3 - .L_2)
	.align		4
.L_2:
        /*0010*/ 	.word	index@(vectorSum)
        /*0014*/ 	.word	0x00000000


	//----- nvinfo : EIATTR_MIN_STACK_SIZE
	.align		4
.L_3:
        /*0018*/ 	.byte	0x04, 0x12
        /*001a*/ 	.short	(.L_5 - .L_4)
	.align		4
.L_4:
        /*001c*/ 	.word	index@(vectorSum)
        /*0020*/ 	.word	0x00000000
.L_5:


//--------------------- .nv.compat                --------------------------
	.section	.nv.compat,"",@"SHT_CUDA_COMPAT_INFO"
	.align	4
        /*0000*/ 	.byte	0x02, 0x09, 0x00, 0x00, 0x02, 0x02, 0x01, 0x00, 0x02, 0x05, 0x05, 0x00, 0x03, 0x07, 0x01, 0x01
        /*0010*/ 	.byte	0x02, 0x03, 0x00, 0x00, 0x02, 0x06, 0x01, 0x00, 0x04, 0x0b, 0x08, 0x00, 0x09, 0x00, 0x00, 0x00
        /*0020*/ 	.byte	0x00, 0x00, 0x00, 0x00


//--------------------- .nv.info.vectorSum        --------------------------
	.section	.nv.info.vectorSum,"",@"SHT_CUDA_INFO"
	.sectionflags	@""
	.align	4


	//----- nvinfo : EIATTR_CUDA_API_VERSION
	.align		4
        /*0000*/ 	.byte	0x04, 0x37
        /*0002*/ 	.short	(.L_7 - .L_6)
.L_6:
        /*0004*/ 	.word	0x00000082


	//----- nvinfo : EIATTR_KPARAM_INFO
	.align		4
.L_7:
        /*0008*/ 	.byte	0x04, 0x17
        /*000a*/ 	.short	(.L_9 - .L_8)
.L_8:
        /*000c*/ 	.word	0x00000000
        /*0010*/ 	.short	0x0002
        /*0012*/ 	.short	0x0010
        /*0014*/ 	.byte	0x00, 0xf0, 0x11, 0x00


	//----- nvinfo : EIATTR_KPARAM_INFO
	.align		4
.L_9:
        /*0018*/ 	.byte	0x04, 0x17
        /*001a*/ 	.short	(.L_11 - .L_10)
.L_10:
        /*001c*/ 	.word	0x00000000
        /*0020*/ 	.short	0x0001
        /*0022*/ 	.short	0x0008
        /*0024*/ 	.byte	0x00, 0xf5, 0x21, 0x00


	//----- nvinfo : EIATTR_KPARAM_INFO
	.align		4
.L_11:
        /*0028*/ 	.byte	0x04, 0x17
        /*002a*/ 	.short	(.L_13 - .L_12)
.L_12:
        /*002c*/ 	.word	0x00000000
        /*0030*/ 	.short	0x0000
        /*0032*/ 	.short	0x0000
        /*0034*/ 	.byte	0x00, 0xf5, 0x21, 0x00


	//----- nvinfo : EIATTR_SPARSE_MMA_MASK
	.align		4
.L_13:
        /*0038*/ 	.byte	0x03, 0x50
        /*003a*/ 	.short	0x0000


	//----- nvinfo : EIATTR_MAXREG_COUNT
	.align		4
        /*003c*/ 	.byte	0x03, 0x1b
        /*003e*/ 	.short	0x00ff


	//----- nvinfo : EIATTR_MERCURY_ISA_VERSION
	.align		4
        /*0040*/ 	.byte	0x03, 0x5f
        /*0042*/ 	.short	0x0101


	//----- nvinfo : EIATTR_VRC_CTA_INIT_COUNT
	.align		4
        /*0044*/ 	.byte	0x02, 0x4a
	.zero		1
	.zero		1


	//----- nvinfo : EIATTR_EXIT_INSTR_OFFSETS
	.align		4
        /*0048*/ 	.byte	0x04, 0x1c
        /*004a*/ 	.short	(.L_15 - .L_14)


	//   ....[0]....
.L_14:
        /*004c*/ 	.word	0x00000010


	//----- nvinfo : EIATTR_CBANK_PARAM_SIZE
	.align		4
.L_15:
        /*0050*/ 	.byte	0x03, 0x19
        /*0052*/ 	.short	0x0014


	//----- nvinfo : EIATTR_PARAM_CBANK
	.align		4
        /*0054*/ 	.byte	0x04, 0x0a
        /*0056*/ 	.short	(.L_17 - .L_16)
	.align		4
.L_16:
        /*0058*/ 	.word	index@(.nv.constant0.vectorSum)
        /*005c*/ 	.short	0x0380
        /*005e*/ 	.short	0x0014


	//----- nvinfo : EIATTR_SW_WAR
	.align		4
.L_17:
        /*0060*/ 	.byte	0x04, 0x36
        /*0062*/ 	.short	(.L_19 - .L_18)
.L_18:
        /*0064*/ 	.word	0x00000008
.L_19:


//--------------------- .nv.callgraph             --------------------------
	.section	.nv.callgraph,"",@"SHT_CUDA_CALLGRAPH"
	.align	4
	.sectionentsize	8
	.align		4
        /*0000*/ 	.word	0x00000000
	.align		4
        /*0004*/ 	.word	0xffffffff
	.align		4
        /*0008*/ 	.word	0x00000000
	.align		4
        /*000c*/ 	.word	0xfffffffe
	.align		4
        /*0010*/ 	.word	0x00000000
	.align		4
        /*0014*/ 	.word	0xfffffffd
	.align		4
        /*0018*/ 	.word	0x00000000
	.align		4
        /*001c*/ 	.word	0xfffffffc


//--------------------- .text.vectorSum           --------------------------
	.section	.text.vectorSum,"ax",@progbits
	.align	128
        .global         vectorSum
        .type           vectorSum,@function
        .size           vectorSum,(.L_x_1 - vectorSum)
        .other          vectorSum,@"STO_CUDA_ENTRY STV_DEFAULT"
vectorSum:
.text.vectorSum:
[----:B------:R-:W-:Y:S01]  /*0000*/  LDC R1, c[0x0][0x37c] ;  /* 0x0000df00ff017b82 */ /* 0x000fe20000000800 */
[----:B------:R-:W-:Y:S05]  /*0010*/  EXIT ;  /* 0x000000000000794d */ /* 0x000fea0003800000 */
.L_x_0:
[----:B------:R-:W-:-:S00]  /*0020*/  BRA `(.L_x_0) ;  /* 0xfffffffc00fc7947 */ /* 0x000fc0000383ffff */
[----:B------:R-:W-:-:S00]  /*0030*/  NOP ;  /* 0x0000000000007918 */ /* 0x000fc00000000000 */
        /* <DEDUP_REMOVED lines=12> */
.L_x_1:


//--------------------- .nv.shared.reserved.0     --------------------------
	.section	.nv.shared.reserved.0,"aw",@nobits
	.weak		__nv_reservedSMEM_offset_0_alias
	.size		__nv_reservedSMEM_offset_0_alias, 0, 64
	.other		__nv_reservedSMEM_offset_0_alias,@"STO_CUDA_RESERVED_SHARED STV_DEFAULT"
__nv_reservedSMEM_offset_0_alias:
	.zero		0
	.zero		64


//--------------------- .nv.constant0.vectorSum   --------------------------
	.section	.nv.constant0.vectorSum,"a",@progbits
	.sectionflags	@""
	.align	4
.nv.constant0.vectorSum:
	.zero		916


//--------------------- SYMBOLS --------------------------

	.type		.nv.reservedSmem.offset0,@object
	.size		.nv.reservedSmem.offset0,0x4
